	.headerflags	@"EF_CUDA_TEXMODE_UNIFIED EF_CUDA_64BIT_ADDRESS EF_CUDA_ACCELERATORS EF_CUDA_SM90 EF_CUDA_VIRTUAL_SM(EF_CUDA_SM90)"
	.elftype	@"ET_EXEC"


//--------------------- .nv.info                  --------------------------
	.section	.nv.info,"",@"SHT_CUDA_INFO"
	.align	4


	//----- nvinfo : EIATTR_REGCOUNT
	.align		4
        /*0000*/ 	.byte	0x04, 0x2f
        /*0002*/ 	.short	(.L_1 - .L_0)
	.align		4
.L_0:
        /*0004*/ 	.word	index@(triton_poi_fused__unsafe_index_add_mul_sub_53)
        /*0008*/ 	.word	0x0000001e


	//----- nvinfo : EIATTR_MIN_STACK_SIZE
	.align		4
.L_1:
        /*000c*/ 	.byte	0x04, 0x12
        /*000e*/ 	.short	(.L_3 - .L_2)
	.align		4
.L_2:
        /*0010*/ 	.word	index@(triton_poi_fused__unsafe_index_add_mul_sub_53)
        /*0014*/ 	.word	0x00000000


	//----- nvinfo : EIATTR_FRAME_SIZE
	.align		4
.L_3:
        /*0018*/ 	.byte	0x04, 0x11
        /*001a*/ 	.short	(.L_5 - .L_4)
	.align		4
.L_4:
        /*001c*/ 	.word	index@(triton_poi_fused__unsafe_index_add_mul_sub_53)
        /*0020*/ 	.word	0x00000000


	//----- nvinfo : EIATTR_MIN_STACK_SIZE
	.align		4
.L_5:
        /*0024*/ 	.byte	0x04, 0x12
        /*0026*/ 	.short	(.L_7 - .L_6)
	.align		4
.L_6:
        /*0028*/ 	.word	index@(triton_poi_fused__unsafe_index_add_mul_sub_53)
        /*002c*/ 	.word	0x00000000
.L_7:


//--------------------- .nv.info.triton_poi_fused__unsafe_index_add_mul_sub_53 --------------------------
	.section	.nv.info.triton_poi_fused__unsafe_index_add_mul_sub_53,"",@"SHT_CUDA_INFO"
	.sectionflags	@""
	.align	4


	//----- nvinfo : EIATTR_CUDA_API_VERSION
	.align		4
        /*0000*/ 	.byte	0x04, 0x37
        /*0002*/ 	.short	(.L_9 - .L_8)
.L_8:
        /*0004*/ 	.word	0x0000007c


	//----- nvinfo : EIATTR_KPARAM_INFO
	.align		4
.L_9:
        /*0008*/ 	.byte	0x04, 0x17
        /*000a*/ 	.short	(.L_11 - .L_10)
.L_10:
        /*000c*/ 	.word	0x00000000
        /*0010*/ 	.short	0x0008
        /*0012*/ 	.short	0x0040
        /*0014*/ 	.byte	0x00, 0xf0, 0x11, 0x00


	//----- nvinfo : EIATTR_KPARAM_INFO
	.align		4
.L_11:
        /*0018*/ 	.byte	0x04, 0x17
        /*001a*/ 	.short	(.L_13 - .L_12)
.L_12:
        /*001c*/ 	.word	0x00000000
        /*0020*/ 	.short	0x0007
        /*0022*/ 	.short	0x0038
        /*0024*/ 	.byte	0x00, 0xf4, 0x21, 0x00


	//----- nvinfo : EIATTR_KPARAM_INFO
	.align		4
.L_13:
        /*0028*/ 	.byte	0x04, 0x17
        /*002a*/ 	.short	(.L_15 - .L_14)
.L_14:
        /*002c*/ 	.word	0x00000000
        /*0030*/ 	.short	0x0006
        /*0032*/ 	.short	0x0030
        /*0034*/ 	.byte	0x00, 0xf4, 0x21, 0x00


	//----- nvinfo : EIATTR_KPARAM_INFO
	.align		4
.L_15:
        /*0038*/ 	.byte	0x04, 0x17
        /*003a*/ 	.short	(.L_17 - .L_16)
.L_16:
        /*003c*/ 	.word	0x00000000
        /*0040*/ 	.short	0x0005
        /*0042*/ 	.short	0x0028
        /*0044*/ 	.byte	0x00, 0xf4, 0x21, 0x00


	//----- nvinfo : EIATTR_KPARAM_INFO
	.align		4
.L_17:
        /*0048*/ 	.byte	0x04, 0x17
        /*004a*/ 	.short	(.L_19 - .L_18)
.L_18:
        /*004c*/ 	.word	0x00000000
        /*0050*/ 	.short	0x0004
        /*0052*/ 	.short	0x0020
        /*0054*/ 	.byte	0x00, 0xf4, 0x21, 0x00


	//----- nvinfo : EIATTR_KPARAM_INFO
	.align		4
.L_19:
        /*0058*/ 	.byte	0x04, 0x17
        /*005a*/ 	.short	(.L_21 - .L_20)
.L_20:
        /*005c*/ 	.word	0x00000000
        /*0060*/ 	.short	0x0003
        /*0062*/ 	.short	0x0018
        /*0064*/ 	.byte	0x00, 0xf4, 0x21, 0x00


	//----- nvinfo : EIATTR_KPARAM_INFO
	.align		4
.L_21:
        /*0068*/ 	.byte	0x04, 0x17
        /*006a*/ 	.short	(.L_23 - .L_22)
.L_22:
        /*006c*/ 	.word	0x00000000
        /*0070*/ 	.short	0x0002
        /*0072*/ 	.short	0x0010
        /*0074*/ 	.byte	0x00, 0xf4, 0x21, 0x00


	//----- nvinfo : EIATTR_KPARAM_INFO
	.align		4
.L_23:
        /*0078*/ 	.byte	0x04, 0x17
        /*007a*/ 	.short	(.L_25 - .L_24)
.L_24:
        /*007c*/ 	.word	0x00000000
        /*0080*/ 	.short	0x0001
        /*0082*/ 	.short	0x0008
        /*0084*/ 	.byte	0x00, 0xf4, 0x21, 0x00


	//----- nvinfo : EIATTR_KPARAM_INFO
	.align		4
.L_25:
        /*0088*/ 	.byte	0x04, 0x17
        /*008a*/ 	.short	(.L_27 - .L_26)
.L_26:
        /*008c*/ 	.word	0x00000000
        /*0090*/ 	.short	0x0000
        /*0092*/ 	.short	0x0000
        /*0094*/ 	.byte	0x00, 0xf4, 0x21, 0x00


	//----- nvinfo : EIATTR_SPARSE_MMA_MASK
	.align		4
.L_27:
        /*0098*/ 	.byte	0x03, 0x50
        /*009a*/ 	.short	0x0000


	//----- nvinfo : EIATTR_MAXREG_COUNT
	.align		4
        /*009c*/ 	.byte	0x03, 0x1b
        /*009e*/ 	.short	0x00ff


	//----- nvinfo : EIATTR_EXIT_INSTR_OFFSETS
	.align		4
        /*00a0*/ 	.byte	0x04, 0x1c
        /*00a2*/ 	.short	(.L_29 - .L_28)


	//   ....[0]....
.L_28:
        /*00a4*/ 	.word	0x00000830


	//----- nvinfo : EIATTR_REQNTID
	.align		4
.L_29:
        /*00a8*/ 	.byte	0x04, 0x10
        /*00aa*/ 	.short	(.L_31 - .L_30)
.L_30:
        /*00ac*/ 	.word	0x00000080
        /*00b0*/ 	.word	0x00000001
        /*00b4*/ 	.word	0x00000001


	//----- nvinfo : EIATTR_CBANK_PARAM_SIZE
	.align		4
.L_31:
        /*00b8*/ 	.byte	0x03, 0x19
        /*00ba*/ 	.short	0x0044


	//----- nvinfo : EIATTR_PARAM_CBANK
	.align		4
        /*00bc*/ 	.byte	0x04, 0x0a
        /*00be*/ 	.short	(.L_33 - .L_32)
	.align		4
.L_32:
        /*00c0*/ 	.word	index@(.nv.constant0.triton_poi_fused__unsafe_index_add_mul_sub_53)
        /*00c4*/ 	.short	0x0210
        /*00c6*/ 	.short	0x0044


	//----- nvinfo : EIATTR_SW_WAR
	.align		4
.L_33:
        /*00c8*/ 	.byte	0x04, 0x36
        /*00ca*/ 	.short	(.L_35 - .L_34)
.L_34:
        /*00cc*/ 	.word	0x00000008
.L_35:


//--------------------- .nv.callgraph             --------------------------
	.section	.nv.callgraph,"",@"SHT_CUDA_CALLGRAPH"
	.align	4
	.sectionentsize	8
	.align		4
        /*0000*/ 	.word	0x00000000
	.align		4
        /*0004*/ 	.word	0xffffffff
	.align		4
        /*0008*/ 	.word	0x00000000
	.align		4
        /*000c*/ 	.word	0xfffffffe
	.align		4
        /*0010*/ 	.word	0x00000000
	.align		4
        /*0014*/ 	.word	0xfffffffd
	.align		4
        /*0018*/ 	.word	0x00000000
	.align		4
        /*001c*/ 	.word	0xfffffffc


//--------------------- .text.triton_poi_fused__unsafe_index_add_mul_sub_53 --------------------------
	.section	.text.triton_poi_fused__unsafe_index_add_mul_sub_53,"ax",@progbits
	.align	128
        .global         triton_poi_fused__unsafe_index_add_mul_sub_53
        .type           triton_poi_fused__unsafe_index_add_mul_sub_53,@function
        .size           triton_poi_fused__unsafe_index_add_mul_sub_53,(.L_x_1 - triton_poi_fused__unsafe_index_add_mul_sub_53)
        .other          triton_poi_fused__unsafe_index_add_mul_sub_53,@"STO_CUDA_ENTRY STV_DEFAULT"
triton_poi_fused__unsafe_index_add_mul_sub_53:
.text.triton_poi_fused__unsafe_index_add_mul_sub_53:
[----:B------:R-:W-:Y:S01]  /*0000*/  LDC R1, c[0x0][0x28] ;  /* 0x00000a00ff017b82 */ /* 0x000fe20000000800 */
[----:B------:R-:W1:Y:S07]  /*0010*/  S2R R0, SR_TID.X ;  /* 0x0000000000007919 */ /* 0x000e6e0000002100 */
[----:B------:R-:W2:Y:S01]  /*0020*/  LDC.64 R12, c[0x0][0x220] ;  /* 0x00008800ff0c7b82 */ /* 0x000ea20000000a00 */
[----:B------:R-:W-:Y:S01]  /*0030*/  ULDC.64 UR4, c[0x0][0x208] ;  /* 0x0000820000047ab9 */ /* 0x000fe20000000a00 */
[----:B------:R-:W-:Y:S01]  /*0040*/  ULDC.64 UR6, c[0x0][0x228] ;  /* 0x00008a0000067ab9 */ /* 0x000fe20000000a00 */
[----:B------:R-:W3:Y:S05]  /*0050*/  S2R R4, SR_CTAID.X ;  /* 0x0000000000047919 */ /* 0x000eea0000002500 */
[----:B------:R-:W4:Y:S08]  /*0060*/  LDC.64 R8, c[0x0][0x230] ;  /* 0x00008c00ff087b82 */ /* 0x000f300000000a00 */
[----:B------:R-:W5:Y:S08]  /*0070*/  LDC.64 R6, c[0x0][0x218] ;  /* 0x00008600ff067b82 */ /* 0x000f700000000a00 */
[----:B------:R-:W5:Y:S01]  /*0080*/  LDC.64 R16, c[0x0][0x240] ;  /* 0x00009000ff107b82 */ /* 0x000f620000000a00 */
[----:B-1----:R-:W-:-:S05]  /*0090*/  IMAD.SHL.U32 R0, R0, 0x2, RZ ;  /* 0x0000000200007824 */ /* 0x002fca00078e00ff */
[----:B------:R-:W-:-:S05]  /*00a0*/  LOP3.LUT R3, R0, 0xfe, RZ, 0xc0, !PT ;  /* 0x000000fe00037812 */ /* 0x000fca00078ec0ff */
[----:B---3--:R-:W-:-:S05]  /*00b0*/  IMAD R0, R4, 0x100, R3 ;  /* 0x0000010004007824 */ /* 0x008fca00078e0203 */
[----:B------:R-:W-:-:S04]  /*00c0*/  SHF.R.S32.HI R3, RZ, 0x1f, R0 ;  /* 0x0000001fff037819 */ /* 0x000fc80000011400 */
[----:B------:R-:W-:-:S04]  /*00d0*/  LEA.HI R2, R3, R0, RZ, 0x6 ;  /* 0x0000000003027211 */ /* 0x000fc800078f30ff */
[----:B------:R-:W-:-:S05]  /*00e0*/  LOP3.LUT R3, R2, 0xffffffc0, RZ, 0xc0, !PT ;  /* 0xffffffc002037812 */ /* 0x000fca00078ec0ff */
[----:B------:R-:W-:-:S04]  /*00f0*/  IMAD.IADD R3, R0, 0x1, -R3 ;  /* 0x0000000100037824 */ /* 0x000fc800078e0a03 */
[----:B--2---:R-:W-:Y:S01]  /*0100*/  IMAD.WIDE R12, R3, 0x8, R12 ;  /* 0x00000008030c7825 */ /* 0x004fe200078e020c */
[----:B------:R-:W-:-:S05]  /*0110*/  SHF.R.S32.HI R2, RZ, 0x6, R2 ;  /* 0x00000006ff027819 */ /* 0x000fca0000011402 */
[----:B------:R-:W2:Y:S01]  /*0120*/  LDG.E.EL.128 R12, desc[UR4][R12.64] ;  /* 0x000000040c0c7981 */ /* 0x000ea2000c2e1d00 */
[----:B------:R-:W-:Y:S01]  /*0130*/  LEA.HI R5, R2, R2, RZ, 0x6 ;  /* 0x0000000202057211 */ /* 0x000fe200078f30ff */
[----:B----4-:R-:W-:-:S03]  /*0140*/  IMAD.WIDE R8, R3, 0x8, R8 ;  /* 0x0000000803087825 */ /* 0x010fc600078e0208 */
[----:B------:R-:W-:-:S03]  /*0150*/  LOP3.LUT R5, R5, 0xffffffc0, RZ, 0xc0, !PT ;  /* 0xffffffc005057812 */ /* 0x000fc600078ec0ff */
[----:B------:R-:W3:Y:S02]  /*0160*/  LDG.E.EL.128 R8, desc[UR4][R8.64] ;  /* 0x0000000408087981 */ /* 0x000ee4000c2e1d00 */
[----:B------:R-:W-:-:S04]  /*0170*/  IMAD.IADD R2, R2, 0x1, -R5 ;  /* 0x0000000102027824 */ /* 0x000fc800078e0a05 */
[----:B-----5:R-:W-:-:S06]  /*0180*/  IMAD.WIDE R18, R2, 0x8, R6 ;  /* 0x0000000802127825 */ /* 0x020fcc00078e0206 */
[----:B------:R-:W4:Y:S01]  /*0190*/  LDG.E.EL.64 R18, desc[UR4][R18.64] ;  /* 0x0000000412127981 */ /* 0x000f22000c2e1b00 */
[----:B0-----:R-:W-:-:S06]  /*01a0*/  IMAD.WIDE R6, R2, 0x8, R16 ;  /* 0x0000000802067825 */ /* 0x001fcc00078e0210 */
[----:B------:R-:W5:Y:S01]  /*01b0*/  LDG.E.EL.64 R6, desc[UR4][R6.64] ;  /* 0x0000000406067981 */ /* 0x000f62000c2e1b00 */
[----:B------:R-:W-:-:S04]  /*01c0*/  SHF.R.S32.HI R17, RZ, 0x17, R4 ;  /* 0x00000017ff117819 */ /* 0x000fc80000011404 */
[----:B------:R-:W-:-:S04]  /*01d0*/  SGXT R17, R17, 0x1 ;  /* 0x000000011111781a */ /* 0x000fc80000000200 */
[----:B------:R-:W-:-:S04]  /*01e0*/  LEA.HI R4, R17, R0, RZ, 0xc ;  /* 0x0000000011047211 */ /* 0x000fc800078f60ff */
[----:B------:R-:W-:-:S04]  /*01f0*/  SHF.R.S32.HI R5, RZ, 0xc, R4 ;  /* 0x0000000cff057819 */ /* 0x000fc80000011404 */
[----:B------:R-:W-:-:S04]  /*0200*/  LEA.HI R4, R5, R5, RZ, 0x2 ;  /* 0x0000000505047211 */ /* 0x000fc800078f10ff */
[----:B------:R-:W-:-:S05]  /*0210*/  LOP3.LUT R16, R4, 0xfffffffc, RZ, 0xc0, !PT ;  /* 0xfffffffc04107812 */ /* 0x000fca00078ec0ff */
[----:B------:R-:W-:Y:S01]  /*0220*/  IMAD.IADD R5, R5, 0x1, -R16 ;  /* 0x0000000105057824 */ /* 0x000fe200078e0a10 */
[----:B--2---:R-:W-:Y:S02]  /*0230*/  SHF.R.U32.HI R23, RZ, 0x1c, R13 ;  /* 0x0000001cff177819 */ /* 0x004fe4000001160d */
[----:B------:R-:W-:Y:S02]  /*0240*/  SHF.R.U32.HI R21, RZ, 0x1c, R15 ;  /* 0x0000001cff157819 */ /* 0x000fe4000001160f */
[----:B------:R-:W-:Y:S02]  /*0250*/  LOP3.LUT R23, R23, 0x8, RZ, 0xc0, !PT ;  /* 0x0000000817177812 */ /* 0x000fe400078ec0ff */
[----:B------:R-:W-:Y:S02]  /*0260*/  LOP3.LUT R21, R21, 0x8, RZ, 0xc0, !PT ;  /* 0x0000000815157812 */ /* 0x000fe400078ec0ff */
[----:B------:R-:W-:-:S05]  /*0270*/  IADD3 R4, P0, R12, R23, RZ ;  /* 0x000000170c047210 */ /* 0x000fca0007f1e0ff */
[----:B------:R-:W-:Y:S01]  /*0280*/  IMAD.X R13, RZ, RZ, R13, P0 ;  /* 0x000000ffff0d7224 */ /* 0x000fe200000e060d */
[----:B------:R-:W-:Y:S02]  /*0290*/  IADD3 R16, P0, R14, R21, RZ ;  /* 0x000000150e107210 */ /* 0x000fe40007f1e0ff */
[----:B---3--:R-:W-:Y:S02]  /*02a0*/  SHF.R.U32.HI R21, RZ, 0x1c, R9 ;  /* 0x0000001cff157819 */ /* 0x008fe40000011609 */
[C---:B------:R-:W-:Y:S02]  /*02b0*/  LEA R12, P1, R4.reuse, UR6, 0x4 ;  /* 0x00000006040c7c11 */ /* 0x040fe4000f8220ff */
[----:B------:R-:W-:Y:S02]  /*02c0*/  LOP3.LUT R21, R21, 0x8, RZ, 0xc0, !PT ;  /* 0x0000000815157812 */ /* 0x000fe400078ec0ff */
[----:B------:R-:W-:Y:S02]  /*02d0*/  LEA.HI.X R13, R4, UR7, R13, 0x4, P1 ;  /* 0x00000007040d7c11 */ /* 0x000fe400088f240d */
[----:B------:R-:W-:-:S02]  /*02e0*/  SHF.R.U32.HI R14, RZ, 0x1c, R11 ;  /* 0x0000001cff0e7819 */ /* 0x000fc4000001160b */
[----:B------:R-:W-:Y:S01]  /*02f0*/  IADD3 R4, P1, R8, R21, RZ ;  /* 0x0000001508047210 */ /* 0x000fe20007f3e0ff */
[----:B------:R-:W-:Y:S01]  /*0300*/  IMAD.X R23, RZ, RZ, R15, P0 ;  /* 0x000000ffff177224 */ /* 0x000fe200000e060f */
[----:B----4-:R-:W-:Y:S02]  /*0310*/  SHF.R.U32.HI R20, RZ, 0x1c, R19 ;  /* 0x0000001cff147819 */ /* 0x010fe40000011613 */
[----:B------:R-:W-:Y:S01]  /*0320*/  LOP3.LUT R15, R14, 0x8, RZ, 0xc0, !PT ;  /* 0x000000080e0f7812 */ /* 0x000fe200078ec0ff */
[----:B------:R-:W-:Y:S01]  /*0330*/  IMAD.X R21, RZ, RZ, R9, P1 ;  /* 0x000000ffff157224 */ /* 0x000fe200008e0609 */
[----:B------:R-:W-:Y:S02]  /*0340*/  LEA R14, P0, R16, UR6, 0x4 ;  /* 0x00000006100e7c11 */ /* 0x000fe4000f8020ff */
[----:B------:R-:W-:Y:S02]  /*0350*/  LOP3.LUT R9, R20, 0x8, RZ, 0xc0, !PT ;  /* 0x0000000814097812 */ /* 0x000fe400078ec0ff */
[----:B------:R-:W-:-:S02]  /*0360*/  IADD3 R8, P2, R10, R15, RZ ;  /* 0x0000000f0a087210 */ /* 0x000fc40007f5e0ff */
[----:B------:R-:W-:Y:S02]  /*0370*/  LEA.HI.X R15, R16, UR7, R23, 0x4, P0 ;  /* 0x00000007100f7c11 */ /* 0x000fe400080f2417 */
[C---:B------:R-:W-:Y:S02]  /*0380*/  LEA R16, P1, R4.reuse, UR6, 0x4 ;  /* 0x0000000604107c11 */ /* 0x040fe4000f8220ff */
[----:B------:R-:W-:Y:S02]  /*0390*/  IADD3 R18, P0, R18, R9, RZ ;  /* 0x0000000912127210 */ /* 0x000fe40007f1e0ff */
[----:B------:R-:W-:Y:S02]  /*03a0*/  LEA.HI R9, R17, R0, RZ, 0xe ;  /* 0x0000000011097211 */ /* 0x000fe400078f70ff */
[----:B------:R-:W-:Y:S02]  /*03b0*/  LEA.HI.X R17, R4, UR7, R21, 0x4, P1 ;  /* 0x0000000704117c11 */ /* 0x000fe400088f2415 */
[----:B------:R-:W-:-:S02]  /*03c0*/  SHF.R.S32.HI R4, RZ, 0xe, R9 ;  /* 0x0000000eff047819 */ /* 0x000fc40000011409 */
[----:B-----5:R-:W-:Y:S01]  /*03d0*/  SHF.R.U32.HI R9, RZ, 0x1c, R7 ;  /* 0x0000001cff097819 */ /* 0x020fe20000011607 */
[----:B------:R-:W-:Y:S01]  /*03e0*/  IMAD.X R11, RZ, RZ, R11, P2 ;  /* 0x000000ffff0b7224 */ /* 0x000fe200010e060b */
[C---:B------:R-:W-:Y:S02]  /*03f0*/  LEA R10, P2, R8.reuse, UR6, 0x4 ;  /* 0x00000006080a7c11 */ /* 0x040fe4000f8420ff */
[----:B------:R-:W-:Y:S02]  /*0400*/  LOP3.LUT R9, R9, 0x8, RZ, 0xc0, !PT ;  /* 0x0000000809097812 */ /* 0x000fe400078ec0ff */
[----:B------:R-:W-:Y:S02]  /*0410*/  LEA.HI.X R11, R8, UR7, R11, 0x4, P2 ;  /* 0x00000007080b7c11 */ /* 0x000fe400090f240b */
[----:B------:R-:W-:Y:S01]  /*0420*/  IADD3 R8, P2, R6, R9, RZ ;  /* 0x0000000906087210 */ /* 0x000fe20007f5e0ff */
[----:B------:R-:W-:Y:S02]  /*0430*/  IMAD.X R19, RZ, RZ, R19, P0 ;  /* 0x000000ffff137224 */ /* 0x000fe400000e0613 */
[----:B------:R-:W-:-:S04]  /*0440*/  IMAD.WIDE R12, R5, 0x4, R12 ;  /* 0x00000004050c7825 */ /* 0x000fc800078e020c */
[C---:B------:R-:W-:Y:S02]  /*0450*/  IMAD.SHL.U32 R21, R18.reuse, 0x80, RZ ;  /* 0x0000008012157824 */ /* 0x040fe400078e00ff */
[----:B------:R-:W-:Y:S01]  /*0460*/  IMAD.X R7, RZ, RZ, R7, P2 ;  /* 0x000000ffff077224 */ /* 0x000fe200010e0607 */
[----:B------:R-:W-:Y:S01]  /*0470*/  SHF.L.U64.HI R19, R18, 0x7, R19 ;  /* 0x0000000712137819 */ /* 0x000fe20000010213 */
[----:B------:R-:W-:Y:S01]  /*0480*/  IMAD.WIDE R16, R5, 0x4, R16 ;  /* 0x0000000405107825 */ /* 0x000fe200078e0210 */
[----:B------:R-:W-:-:S03]  /*0490*/  IADD3 R26, P0, R12, R21, RZ ;  /* 0x000000150c1a7210 */ /* 0x000fc60007f1e0ff */
[----:B------:R-:W-:Y:S01]  /*04a0*/  IMAD.WIDE R14, R5, 0x4, R14 ;  /* 0x00000004050e7825 */ /* 0x000fe200078e020e */
[C---:B------:R-:W-:Y:S02]  /*04b0*/  SHF.L.U64.HI R6, R8.reuse, 0x7, R7 ;  /* 0x0000000708067819 */ /* 0x040fe40000010207 */
[----:B------:R-:W-:Y:S01]  /*04c0*/  IADD3 R24, P1, R16, R21, RZ ;  /* 0x0000001510187210 */ /* 0x000fe20007f3e0ff */
[----:B------:R-:W-:Y:S02]  /*04d0*/  IMAD.SHL.U32 R7, R8, 0x80, RZ ;  /* 0x0000008008077824 */ /* 0x000fe400078e00ff */
[----:B------:R-:W-:Y:S01]  /*04e0*/  IMAD.X R27, R13, 0x1, R19, P0 ;  /* 0x000000010d1b7824 */ /* 0x000fe200000e0613 */
[----:B------:R-:W0:Y:S01]  /*04f0*/  LDC.64 R8, c[0x0][0x238] ;  /* 0x00008e00ff087b82 */ /* 0x000e220000000a00 */
[----:B------:R-:W-:Y:S01]  /*0500*/  IADD3 R22, P0, R14, R21, RZ ;  /* 0x000000150e167210 */ /* 0x000fe20007f1e0ff */
[----:B------:R-:W-:-:S04]  /*0510*/  IMAD.WIDE R10, R5, 0x4, R10 ;  /* 0x00000004050a7825 */ /* 0x000fc800078e020a */
[--C-:B------:R-:W-:Y:S01]  /*0520*/  IMAD.X R25, R17, 0x1, R19.reuse, P1 ;  /* 0x0000000111197824 */ /* 0x100fe200008e0613 */
[----:B------:R-:W-:Y:S01]  /*0530*/  IADD3 R12, P1, R12, R7, RZ ;  /* 0x000000070c0c7210 */ /* 0x000fe20007f3e0ff */
[----:B------:R-:W-:Y:S01]  /*0540*/  IMAD.X R23, R15, 0x1, R19, P0 ;  /* 0x000000010f177824 */ /* 0x000fe200000e0613 */
[----:B------:R-:W-:Y:S02]  /*0550*/  IADD3 R18, P0, R10, R21, RZ ;  /* 0x000000150a127210 */ /* 0x000fe40007f1e0ff */
[----:B------:R-:W1:Y:S01]  /*0560*/  LDC.64 R20, c[0x0][0x248] ;  /* 0x00009200ff147b82 */ /* 0x000e620000000a00 */
[----:B------:R-:W-:Y:S01]  /*0570*/  IMAD.X R13, R13, 0x1, R6, P1 ;  /* 0x000000010d0d7824 */ /* 0x000fe200008e0606 */
[----:B------:R-:W-:Y:S02]  /*0580*/  IADD3.X R19, R11, R19, RZ, P0, !PT ;  /* 0x000000130b137210 */ /* 0x000fe400007fe4ff */
[----:B------:R-:W-:Y:S02]  /*0590*/  IADD3 R16, P1, R16, R7, RZ ;  /* 0x0000000710107210 */ /* 0x000fe40007f3e0ff */
[----:B------:R-:W-:-:S02]  /*05a0*/  IADD3 R14, P0, R14, R7, RZ ;  /* 0x000000070e0e7210 */ /* 0x000fc40007f1e0ff */
[----:B------:R-:W-:Y:S01]  /*05b0*/  IADD3 R10, P2, R10, R7, RZ ;  /* 0x000000070a0a7210 */ /* 0x000fe20007f5e0ff */
[--C-:B------:R-:W-:Y:S01]  /*05c0*/  IMAD.X R17, R17, 0x1, R6.reuse, P1 ;  /* 0x0000000111117824 */ /* 0x100fe200008e0606 */
[----:B------:R-:W-:Y:S01]  /*05d0*/  SHF.L.U32 R4, R4, 0x8, RZ ;  /* 0x0000000804047819 */ /* 0x000fe200000006ff */
[--C-:B------:R-:W-:Y:S02]  /*05e0*/  IMAD.X R15, R15, 0x1, R6.reuse, P0 ;  /* 0x000000010f0f7824 */ /* 0x100fe400000e0606 */
[----:B------:R-:W-:Y:S02]  /*05f0*/  IMAD.X R11, R11, 0x1, R6, P2 ;  /* 0x000000010b0b7824 */ /* 0x000fe400010e0606 */
[----:B------:R-:W-:-:S04]  /*0600*/  IMAD.WIDE R24, R4, 0x4, R24 ;  /* 0x0000000404187825 */ /* 0x000fc800078e0218 */
[C---:B------:R-:W-:Y:S02]  /*0610*/  IMAD.WIDE R12, R4.reuse, 0x4, R12 ;  /* 0x00000004040c7825 */ /* 0x040fe400078e020c */
[----:B------:R-:W2:Y:S02]  /*0620*/  LDG.E.EL R24, desc[UR4][R24.64] ;  /* 0x0000000418187981 */ /* 0x000ea4000c2e1900 */
[C---:B------:R-:W-:Y:S02]  /*0630*/  IMAD.WIDE R16, R4.reuse, 0x4, R16 ;  /* 0x0000000404107825 */ /* 0x040fe400078e0210 */
[----:B------:R-:W3:Y:S02]  /*0640*/  LDG.E.EL R13, desc[UR4][R12.64] ;  /* 0x000000040c0d7981 */ /* 0x000ee4000c2e1900 */
[C---:B------:R-:W-:Y:S02]  /*0650*/  IMAD.WIDE R26, R4.reuse, 0x4, R26 ;  /* 0x00000004041a7825 */ /* 0x040fe400078e021a */
[----:B------:R-:W3:Y:S02]  /*0660*/  LDG.E.EL R16, desc[UR4][R16.64] ;  /* 0x0000000410107981 */ /* 0x000ee4000c2e1900 */
[----:B------:R-:W-:-:S02]  /*0670*/  IMAD.WIDE R22, R4, 0x4, R22 ;  /* 0x0000000404167825 */ /* 0x000fc400078e0216 */
[----:B------:R-:W2:Y:S02]  /*0680*/  LDG.E.EL R5, desc[UR4][R26.64] ;  /* 0x000000041a057981 */ /* 0x000ea4000c2e1900 */
[C---:B------:R-:W-:Y:S02]  /*0690*/  IMAD.WIDE R18, R4.reuse, 0x4, R18 ;  /* 0x0000000404127825 */ /* 0x040fe400078e0212 */
[----:B------:R-:W4:Y:S02]  /*06a0*/  LDG.E.EL R22, desc[UR4][R22.64] ;  /* 0x0000000416167981 */ /* 0x000f24000c2e1900 */
[C---:B------:R-:W-:Y:S02]  /*06b0*/  IMAD.WIDE R14, R4.reuse, 0x4, R14 ;  /* 0x00000004040e7825 */ /* 0x040fe400078e020e */
[----:B------:R-:W4:Y:S02]  /*06c0*/  LDG.E.EL R19, desc[UR4][R18.64] ;  /* 0x0000000412137981 */ /* 0x000f24000c2e1900 */
[----:B------:R-:W-:-:S02]  /*06d0*/  IMAD.WIDE R10, R4, 0x4, R10 ;  /* 0x00000004040a7825 */ /* 0x000fc400078e020a */
[----:B------:R-:W5:Y:S02]  /*06e0*/  LDG.E.EL R14, desc[UR4][R14.64] ;  /* 0x000000040e0e7981 */ /* 0x000f64000c2e1900 */
[----:B0-----:R-:W-:Y:S02]  /*06f0*/  IMAD.WIDE R8, R3, 0x4, R8 ;  /* 0x0000000403087825 */ /* 0x001fe400078e0208 */
[----:B------:R-:W5:Y:S02]  /*0700*/  LDG.E.EL R11, desc[UR4][R10.64] ;  /* 0x000000040a0b7981 */ /* 0x000f64000c2e1900 */
[----:B-1----:R-:W-:Y:S02]  /*0710*/  IMAD.WIDE R20, R2, 0x4, R20 ;  /* 0x0000000402147825 */ /* 0x002fe400078e0214 */
[----:B------:R-:W5:Y:S01]  /*0720*/  LDG.E.EL.64 R8, desc[UR4][R8.64] ;  /* 0x0000000408087981 */ /* 0x000f62000c2e1b00 */
[----:B------:R-:W0:Y:S03]  /*0730*/  LDC.64 R2, c[0x0][0x210] ;  /* 0x00008400ff027b82 */ /* 0x000e260000000a00 */
[----:B------:R-:W5:Y:S01]  /*0740*/  LDG.E.EL R20, desc[UR4][R20.64] ;  /* 0x0000000414147981 */ /* 0x000f62000c2e1900 */
[----:B0-----:R-:W-:-:S04]  /*0750*/  IMAD.WIDE R2, R0, 0x4, R2 ;  /* 0x0000000400027825 */ /* 0x001fc800078e0202 */
[----:B---3--:R-:W-:Y:S01]  /*0760*/  FADD R4, -R13, R16 ;  /* 0x000000100d047221 */ /* 0x008fe20000000100 */
[----:B--2---:R-:W-:Y:S01]  /*0770*/  FADD R24, -R5, R24 ;  /* 0x0000001805187221 */ /* 0x004fe20000000100 */
[----:B----4-:R-:W-:Y:S01]  /*0780*/  FADD R19, -R22, R19 ;  /* 0x0000001316137221 */ /* 0x010fe20000000100 */
[----:B-----5:R-:W-:Y:S02]  /*0790*/  FADD R7, -R14, R11 ;  /* 0x0000000b0e077221 */ /* 0x020fe40000000100 */
[C---:B------:R-:W-:Y:S01]  /*07a0*/  FFMA R5, R8.reuse, R24, R5 ;  /* 0x0000001808057223 */ /* 0x040fe20000000005 */
[----:B------:R-:W-:Y:S01]  /*07b0*/  FFMA R4, R8, R4, R13 ;  /* 0x0000000408047223 */ /* 0x000fe2000000000d */
[C---:B------:R-:W-:Y:S01]  /*07c0*/  FFMA R19, R9.reuse, R19, R22 ;  /* 0x0000001309137223 */ /* 0x040fe20000000016 */
[----:B------:R-:W-:Y:S02]  /*07d0*/  FFMA R14, R9, R7, R14 ;  /* 0x00000007090e7223 */ /* 0x000fe4000000000e */
[----:B------:R-:W-:-:S02]  /*07e0*/  FADD R4, -R5, R4 ;  /* 0x0000000405047221 */ /* 0x000fc40000000100 */
[----:B------:R-:W-:Y:S02]  /*07f0*/  FADD R14, -R19, R14 ;  /* 0x0000000e130e7221 */ /* 0x000fe40000000100 */
[C---:B------:R-:W-:Y:S02]  /*0800*/  FFMA R4, R20.reuse, R4, R5 ;  /* 0x0000000414047223 */ /* 0x040fe40000000005 */
[----:B------:R-:W-:-:S05]  /*0810*/  FFMA R5, R20, R14, R19 ;  /* 0x0000000e14057223 */ /* 0x000fca0000000013 */
[----:B------:R-:W-:Y:S01]  /*0820*/  STG.E.64 desc[UR4][R2.64], R4 ;  /* 0x0000000402007986 */ /* 0x000fe2000c101b04 */
[----:B------:R-:W-:Y:S05]  /*0830*/  EXIT ;  /* 0x000000000000794d */ /* 0x000fea0003800000 */
.L_x_0:
[----:B------:R-:W-:-:S00]  /*0840*/  BRA `(.L_x_0) ;  /* 0xfffffffc00fc7947 */ /* 0x000fc0000383ffff */
[----:B------:R-:W-:-:S00]  /*0850*/  NOP ;  /* 0x0000000000007918 */ /* 0x000fc00000000000 */
        /* <DEDUP_REMOVED lines=10> */
.L_x_1:


//--------------------- .nv.constant0.triton_poi_fused__unsafe_index_add_mul_sub_53 --------------------------
	.section	.nv.constant0.triton_poi_fused__unsafe_index_add_mul_sub_53,"a",@progbits
	.sectionflags	@""
	.align	4
.nv.constant0.triton_poi_fused__unsafe_index_add_mul_sub_53:
	.zero		596
